	.headerflags	@"EF_CUDA_TEXMODE_UNIFIED EF_CUDA_64BIT_ADDRESS EF_CUDA_ACCELERATORS EF_CUDA_SM90 EF_CUDA_VIRTUAL_SM(EF_CUDA_SM90)"
	.elftype	@"ET_EXEC"


//--------------------- .nv.info                  --------------------------
	.section	.nv.info,"",@"SHT_CUDA_INFO"
	.align	4


	//----- nvinfo : EIATTR_REGCOUNT
	.align		4
        /*0000*/ 	.byte	0x04, 0x2f
        /*0002*/ 	.short	(.L_3 - .L_2)
	.align		4
.L_2:
        /*0004*/ 	.word	index@(triton_poi_fused__native_batch_norm_legit_no_training_convolution_4)
        /*0008*/ 	.word	0x0000001a


	//----- nvinfo : EIATTR_MIN_STACK_SIZE
	.align		4
.L_3:
        /*000c*/ 	.byte	0x04, 0x12
        /*000e*/ 	.short	(.L_5 - .L_4)
	.align		4
.L_4:
        /*0010*/ 	.word	index@(triton_poi_fused__native_batch_norm_legit_no_training_convolution_4)
        /*0014*/ 	.word	0x00000000


	//----- nvinfo : EIATTR_FRAME_SIZE
	.align		4
.L_5:
        /*0018*/ 	.byte	0x04, 0x11
        /*001a*/ 	.short	(.L_7 - .L_6)
	.align		4
.L_6:
        /*001c*/ 	.word	index@(triton_poi_fused__native_batch_norm_legit_no_training_convolution_4)
        /*0020*/ 	.word	0x00000000


	//----- nvinfo : EIATTR_MIN_STACK_SIZE
	.align		4
.L_7:
        /*0024*/ 	.byte	0x04, 0x12
        /*0026*/ 	.short	(.L_9 - .L_8)
	.align		4
.L_8:
        /*0028*/ 	.word	index@(triton_poi_fused__native_batch_norm_legit_no_training_convolution_4)
        /*002c*/ 	.word	0x00000000
.L_9:


//--------------------- .nv.info.triton_poi_fused__native_batch_norm_legit_no_training_convolution_4 --------------------------
	.section	.nv.info.triton_poi_fused__native_batch_norm_legit_no_training_convolution_4,"",@"SHT_CUDA_INFO"
	.sectionflags	@""
	.align	4


	//----- nvinfo : EIATTR_CUDA_API_VERSION
	.align		4
        /*0000*/ 	.byte	0x04, 0x37
        /*0002*/ 	.short	(.L_11 - .L_10)
.L_10:
        /*0004*/ 	.word	0x0000007c


	//----- nvinfo : EIATTR_KPARAM_INFO
	.align		4
.L_11:
        /*0008*/ 	.byte	0x04, 0x17
        /*000a*/ 	.short	(.L_13 - .L_12)
.L_12:
        /*000c*/ 	.word	0x00000000
        /*0010*/ 	.short	0x0007
        /*0012*/ 	.short	0x0038
        /*0014*/ 	.byte	0x00, 0xf0, 0x11, 0x00


	//----- nvinfo : EIATTR_KPARAM_INFO
	.align		4
.L_13:
        /*0018*/ 	.byte	0x04, 0x17
        /*001a*/ 	.short	(.L_15 - .L_14)
.L_14:
        /*001c*/ 	.word	0x00000000
        /*0020*/ 	.short	0x0006
        /*0022*/ 	.short	0x0030
        /*0024*/ 	.byte	0x00, 0xf4, 0x21, 0x00


	//----- nvinfo : EIATTR_KPARAM_INFO
	.align		4
.L_15:
        /*0028*/ 	.byte	0x04, 0x17
        /*002a*/ 	.short	(.L_17 - .L_16)
.L_16:
        /*002c*/ 	.word	0x00000000
        /*0030*/ 	.short	0x0005
        /*0032*/ 	.short	0x0028
        /*0034*/ 	.byte	0x00, 0xf4, 0x21, 0x00


	//----- nvinfo : EIATTR_KPARAM_INFO
	.align		4
.L_17:
        /*0038*/ 	.byte	0x04, 0x17
        /*003a*/ 	.short	(.L_19 - .L_18)
.L_18:
        /*003c*/ 	.word	0x00000000
        /*0040*/ 	.short	0x0004
        /*0042*/ 	.short	0x0020
        /*0044*/ 	.byte	0x00, 0xf4, 0x21, 0x00


	//----- nvinfo : EIATTR_KPARAM_INFO
	.align		4
.L_19:
        /*0048*/ 	.byte	0x04, 0x17
        /*004a*/ 	.short	(.L_21 - .L_20)
.L_20:
        /*004c*/ 	.word	0x00000000
        /*0050*/ 	.short	0x0003
        /*0052*/ 	.short	0x0018
        /*0054*/ 	.byte	0x00, 0xf4, 0x21, 0x00


	//----- nvinfo : EIATTR_KPARAM_INFO
	.align		4
.L_21:
        /*0058*/ 	.byte	0x04, 0x17
        /*005a*/ 	.short	(.L_23 - .L_22)
.L_22:
        /*005c*/ 	.word	0x00000000
        /*0060*/ 	.short	0x0002
        /*0062*/ 	.short	0x0010
        /*0064*/ 	.byte	0x00, 0xf4, 0x21, 0x00


	//----- nvinfo : EIATTR_KPARAM_INFO
	.align		4
.L_23:
        /*0068*/ 	.byte	0x04, 0x17
        /*006a*/ 	.short	(.L_25 - .L_24)
.L_24:
        /*006c*/ 	.word	0x00000000
        /*0070*/ 	.short	0x0001
        /*0072*/ 	.short	0x0008
        /*0074*/ 	.byte	0x00, 0xf4, 0x21, 0x00


	//----- nvinfo : EIATTR_KPARAM_INFO
	.align		4
.L_25:
        /*0078*/ 	.byte	0x04, 0x17
        /*007a*/ 	.short	(.L_27 - .L_26)
.L_26:
        /*007c*/ 	.word	0x00000000
        /*0080*/ 	.short	0x0000
        /*0082*/ 	.short	0x0000
        /*0084*/ 	.byte	0x00, 0xf4, 0x21, 0x00


	//----- nvinfo : EIATTR_SPARSE_MMA_MASK
	.align		4
.L_27:
        /*0088*/ 	.byte	0x03, 0x50
        /*008a*/ 	.short	0x0000


	//----- nvinfo : EIATTR_MAXREG_COUNT
	.align		4
        /*008c*/ 	.byte	0x03, 0x1b
        /*008e*/ 	.short	0x00ff


	//----- nvinfo : EIATTR_EXIT_INSTR_OFFSETS
	.align		4
        /*0090*/ 	.byte	0x04, 0x1c
        /*0092*/ 	.short	(.L_29 - .L_28)


	//   ....[0]....
.L_28:
        /*0094*/ 	.word	0x000004c0


	//   ....[1]....
        /*0098*/ 	.word	0x000004e0


	//----- nvinfo : EIATTR_REQNTID
	.align		4
.L_29:
        /*009c*/ 	.byte	0x04, 0x10
        /*009e*/ 	.short	(.L_31 - .L_30)
.L_30:
        /*00a0*/ 	.word	0x00000080
        /*00a4*/ 	.word	0x00000001
        /*00a8*/ 	.word	0x00000001


	//----- nvinfo : EIATTR_CBANK_PARAM_SIZE
	.align		4
.L_31:
        /*00ac*/ 	.byte	0x03, 0x19
        /*00ae*/ 	.short	0x003c


	//----- nvinfo : EIATTR_PARAM_CBANK
	.align		4
        /*00b0*/ 	.byte	0x04, 0x0a
        /*00b2*/ 	.short	(.L_33 - .L_32)
	.align		4
.L_32:
        /*00b4*/ 	.word	index@(.nv.constant0.triton_poi_fused__native_batch_norm_legit_no_training_convolution_4)
        /*00b8*/ 	.short	0x0210
        /*00ba*/ 	.short	0x003c


	//----- nvinfo : EIATTR_SW_WAR
	.align		4
.L_33:
        /*00bc*/ 	.byte	0x04, 0x36
        /*00be*/ 	.short	(.L_35 - .L_34)
.L_34:
        /*00c0*/ 	.word	0x00000008
.L_35:


//--------------------- .nv.callgraph             --------------------------
	.section	.nv.callgraph,"",@"SHT_CUDA_CALLGRAPH"
	.align	4
	.sectionentsize	8
	.align		4
        /*0000*/ 	.word	0x00000000
	.align		4
        /*0004*/ 	.word	0xffffffff
	.align		4
        /*0008*/ 	.word	0x00000000
	.align		4
        /*000c*/ 	.word	0xfffffffe
	.align		4
        /*0010*/ 	.word	0x00000000
	.align		4
        /*0014*/ 	.word	0xfffffffd
	.align		4
        /*0018*/ 	.word	0x00000000
	.align		4
        /*001c*/ 	.word	0xfffffffc


//--------------------- .nv.constant4             --------------------------
	.section	.nv.constant4,"a",@progbits
	.align	8
	.align		8
.nv.constant4:
        /*0000*/ 	.dword	_$_str
	.align		8
        /*0008*/ 	.dword	_$_str_$_2


//--------------------- .text.triton_poi_fused__native_batch_norm_legit_no_training_convolution_4 --------------------------
	.section	.text.triton_poi_fused__native_batch_norm_legit_no_training_convolution_4,"ax",@progbits
	.align	128
        .global         triton_poi_fused__native_batch_norm_legit_no_training_convolution_4
        .type           triton_poi_fused__native_batch_norm_legit_no_training_convolution_4,@function
        .size           triton_poi_fused__native_batch_norm_legit_no_training_convolution_4,(.L_x_1 - triton_poi_fused__native_batch_norm_legit_no_training_convolution_4)
        .other          triton_poi_fused__native_batch_norm_legit_no_training_convolution_4,@"STO_CUDA_ENTRY STV_DEFAULT"
triton_poi_fused__native_batch_norm_legit_no_training_convolution_4:
.text.triton_poi_fused__native_batch_norm_legit_no_training_convolution_4:
[----:B------:R-:W0:Y:S01]  /*0000*/  LDC R1, c[0x0][0x28] ;  /* 0x00000a00ff017b82 */ /* 0x000e220000000800 */
[----:B------:R-:W1:Y:S01]  /*0010*/  S2R R0, SR_TID.X ;  /* 0x0000000000007919 */ /* 0x000e620000002100 */
[----:B------:R-:W-:Y:S01]  /*0020*/  CS2R R16, SRZ ;  /* 0x0000000000107805 */ /* 0x000fe2000001ff00 */
[----:B------:R-:W-:-:S05]  /*0030*/  ULDC.64 UR4, c[0x0][0x208] ;  /* 0x0000820000047ab9 */ /* 0x000fca0000000a00 */
[----:B------:R-:W2:Y:S01]  /*0040*/  LDC.64 R14, c[0x0][0x218] ;  /* 0x00008600ff0e7b82 */ /* 0x000ea20000000a00 */
[----:B------:R-:W3:Y:S07]  /*0050*/  S2R R5, SR_CTAID.X ;  /* 0x0000000000057919 */ /* 0x000eee0000002500 */
[----:B------:R-:W4:Y:S08]  /*0060*/  LDC.64 R22, c[0x0][0x210] ;  /* 0x00008400ff167b82 */ /* 0x000f300000000a00 */
[----:B------:R-:W5:Y:S08]  /*0070*/  LDC.64 R20, c[0x0][0x220] ;  /* 0x00008800ff147b82 */ /* 0x000f700000000a00 */
[----:B------:R-:W2:Y:S01]  /*0080*/  LDC.64 R8, c[0x0][0x230] ;  /* 0x00008c00ff087b82 */ /* 0x000ea20000000a00 */
[----:B-1----:R-:W-:-:S07]  /*0090*/  SHF.L.U32 R0, R0, 0x1, RZ ;  /* 0x0000000100007819 */ /* 0x002fce00000006ff */
[----:B------:R-:W1:Y:S01]  /*00a0*/  LDC.64 R6, c[0x0][0x238] ;  /* 0x00008e00ff067b82 */ /* 0x000e620000000a00 */
[----:B---3--:R-:W-:Y:S02]  /*00b0*/  SHF.R.S32.HI R3, RZ, 0x17, R5 ;  /* 0x00000017ff037819 */ /* 0x008fe40000011405 */
[----:B------:R-:W-:Y:S02]  /*00c0*/  LOP3.LUT R0, R0, 0xfe, RZ, 0xc0, !PT ;  /* 0x000000fe00007812 */ /* 0x000fe400078ec0ff */
[----:B------:R-:W-:Y:S02]  /*00d0*/  SGXT R3, R3, 0x1 ;  /* 0x000000010303781a */ /* 0x000fe40000000200 */
[----:B------:R-:W-:Y:S02]  /*00e0*/  LEA R0, R5, R0, 0x8 ;  /* 0x0000000005007211 */ /* 0x000fe400078e40ff */
[----:B------:R-:W3:Y:S02]  /*00f0*/  LDC.64 R4, c[0x0][0x228] ;  /* 0x00008a00ff047b82 */ /* 0x000ee40000000a00 */
[----:B------:R-:W-:-:S02]  /*0100*/  LEA.HI R3, R3, R0, RZ, 0x6 ;  /* 0x0000000003037211 */ /* 0x000fc400078f30ff */
[----:B------:R-:W-:Y:S02]  /*0110*/  ISETP.GE.AND P4, PT, R0, 0x400, PT ;  /* 0x000004000000780c */ /* 0x000fe40003f86270 */
[----:B------:R-:W-:-:S04]  /*0120*/  SHF.R.S32.HI R3, RZ, 0x6, R3 ;  /* 0x00000006ff037819 */ /* 0x000fc80000011403 */
[----:B------:R-:W-:-:S04]  /*0130*/  LEA.HI R2, R3, R3, RZ, 0x2 ;  /* 0x0000000303027211 */ /* 0x000fc800078f10ff */
[----:B------:R-:W-:-:S04]  /*0140*/  LOP3.LUT R2, R2, 0xfffffffc, RZ, 0xc0, !PT ;  /* 0xfffffffc02027812 */ /* 0x000fc800078ec0ff */
[----:B------:R-:W-:-:S05]  /*0150*/  IADD3 R19, R3, -R2, RZ ;  /* 0x8000000203137210 */ /* 0x000fca0007ffe0ff */
[----:B---3--:R-:W-:-:S05]  /*0160*/  IMAD.WIDE R4, R19, 0x4, R4 ;  /* 0x0000000413047825 */ /* 0x008fca00078e0204 */
[----:B------:R-:W3:Y:S04]  /*0170*/  @!P4 LDG.E.EL R16, desc[UR4][R4.64] ;  /* 0x000000040410c981 */ /* 0x000ee8000c2e1900 */
[----:B------:R4:W3:Y:S01]  /*0180*/  @!P4 LDG.E.EL R17, desc[UR4][R4.64] ;  /* 0x000000040411c981 */ /* 0x0008e2000c2e1900 */
[----:B------:R-:W-:Y:S02]  /*0190*/  CS2R R12, SRZ ;  /* 0x00000000000c7805 */ /* 0x000fe4000001ff00 */
[----:B------:R-:W-:Y:S02]  /*01a0*/  CS2R R10, SRZ ;  /* 0x00000000000a7805 */ /* 0x000fe4000001ff00 */
[----:B------:R-:W-:Y:S01]  /*01b0*/  CS2R R2, SRZ ;  /* 0x0000000000027805 */ /* 0x000fe2000001ff00 */
[----:B--2---:R-:W-:-:S05]  /*01c0*/  IMAD.WIDE R14, R19, 0x4, R14 ;  /* 0x00000004130e7825 */ /* 0x004fca00078e020e */
[----:B------:R-:W2:Y:S01]  /*01d0*/  @!P4 LDG.E.EL R13, desc[UR4][R14.64] ;  /* 0x000000040e0dc981 */ /* 0x000ea2000c2e1900 */
[----:B----4-:R-:W-:-:S03]  /*01e0*/  IMAD.WIDE R4, R0, 0x4, R22 ;  /* 0x0000000400047825 */ /* 0x010fc600078e0216 */
[----:B------:R-:W4:Y:S01]  /*01f0*/  @!P4 LDG.E.EL R10, desc[UR4][R14.64] ;  /* 0x000000040e0ac981 */ /* 0x000f22000c2e1900 */
[----:B-----5:R-:W-:-:S03]  /*0200*/  IMAD.WIDE R22, R19, 0x4, R20 ;  /* 0x0000000413167825 */ /* 0x020fc600078e0214 */
[----:B------:R-:W2:Y:S01]  /*0210*/  @!P4 LDG.E.64 R2, desc[UR4][R4.64] ;  /* 0x000000040402c981 */ /* 0x000ea2000c1e1b00 */
[C---:B0-----:R-:W-:Y:S01]  /*0220*/  IMAD.WIDE R8, R19.reuse, 0x4, R8 ;  /* 0x0000000413087825 */ /* 0x041fe200078e0208 */
[----:B------:R-:W-:Y:S02]  /*0230*/  CS2R R20, SRZ ;  /* 0x0000000000147805 */ /* 0x000fe4000001ff00 */
[----:B------:R-:W5:Y:S01]  /*0240*/  @!P4 LDG.E.EL R11, desc[UR4][R22.64] ;  /* 0x00000004160bc981 */ /* 0x000f62000c2e1900 */
[----:B-1----:R-:W-:Y:S01]  /*0250*/  IMAD.WIDE R6, R19, 0x4, R6 ;  /* 0x0000000413067825 */ /* 0x002fe200078e0206 */
[----:B------:R-:W-:Y:S02]  /*0260*/  CS2R R18, SRZ ;  /* 0x0000000000127805 */ /* 0x000fe4000001ff00 */
[----:B------:R-:W2:Y:S04]  /*0270*/  @!P4 LDG.E.EL R12, desc[UR4][R22.64] ;  /* 0x00000004160cc981 */ /* 0x000ea8000c2e1900 */
[----:B------:R-:W2:Y:S04]  /*0280*/  @!P4 LDG.E.EL R21, desc[UR4][R8.64] ;  /* 0x000000040815c981 */ /* 0x000ea8000c2e1900 */
[----:B------:R0:W2:Y:S04]  /*0290*/  @!P4 LDG.E.EL R20, desc[UR4][R8.64] ;  /* 0x000000040814c981 */ /* 0x0000a8000c2e1900 */
[----:B------:R-:W2:Y:S04]  /*02a0*/  @!P4 LDG.E.EL R18, desc[UR4][R6.64] ;  /* 0x000000040612c981 */ /* 0x000ea8000c2e1900 */
[----:B------:R1:W2:Y:S01]  /*02b0*/  @!P4 LDG.E.EL R19, desc[UR4][R6.64] ;  /* 0x000000040613c981 */ /* 0x0002a2000c2e1900 */
[----:B0-----:R-:W-:Y:S01]  /*02c0*/  HFMA2.MMA R8, -RZ, RZ, 1.625, 0 ;  /* 0x3e800000ff087435 */ /* 0x001fe200000001ff */
[----:B-1----:R-:W0:Y:S02]  /*02d0*/  LDC.64 R6, c[0x0][0x240] ;  /* 0x00009000ff067b82 */ /* 0x002e240000000a00 */
[----:B0-----:R-:W-:-:S04]  /*02e0*/  IMAD.WIDE R6, R0, 0x4, R6 ;  /* 0x0000000400067825 */ /* 0x001fc800078e0206 */
[----:B---3--:R-:W-:Y:S01]  /*02f0*/  FADD R16, R16, 9.9999997473787516356e-06 ;  /* 0x3727c5ac10107421 */ /* 0x008fe20000000000 */
[----:B------:R-:W-:-:S03]  /*0300*/  FADD R17, R17, 9.9999997473787516356e-06 ;  /* 0x3727c5ac11117421 */ /* 0x000fc60000000000 */
[----:B------:R-:W0:Y:S08]  /*0310*/  MUFU.SQRT R14, R16 ;  /* 0x00000010000e7308 */ /* 0x000e300000002000 */
[----:B------:R-:W1:Y:S01]  /*0320*/  MUFU.SQRT R15, R17 ;  /* 0x00000011000f7308 */ /* 0x000e620000002000 */
[C---:B0-----:R-:W-:Y:S02]  /*0330*/  FSETP.GT.AND P0, PT, R14.reuse, 8.50705917302346158658e+37, PT ;  /* 0x7e8000000e00780b */ /* 0x041fe40003f04000 */
[----:B------:R-:W-:-:S02]  /*0340*/  FSETP.GEU.AND P2, PT, R14, 1.175494350822287508e-38, PT ;  /* 0x008000000e00780b */ /* 0x000fc40003f4e000 */
[C---:B-1----:R-:W-:Y:S02]  /*0350*/  FSETP.GT.AND P1, PT, R15.reuse, 8.50705917302346158658e+37, PT ;  /* 0x7e8000000f00780b */ /* 0x042fe40003f24000 */
[----:B------:R-:W-:-:S07]  /*0360*/  FSETP.GEU.AND P3, PT, R15, 1.175494350822287508e-38, PT ;  /* 0x008000000f00780b */ /* 0x000fce0003f6e000 */
[----:B------:R-:W-:-:S04]  /*0370*/  @P0 FMUL R14, R14, 0.25 ;  /* 0x3e8000000e0e0820 */ /* 0x000fc80000400000 */
[----:B------:R-:W-:Y:S01]  /*0380*/  @!P2 FMUL R14, R14, 16777216 ;  /* 0x4b8000000e0ea820 */ /* 0x000fe20000400000 */
[----:B------:R-:W-:-:S04]  /*0390*/  @P1 FMUL R15, R15, 0.25 ;  /* 0x3e8000000f0f1820 */ /* 0x000fc80000400000 */
[----:B------:R-:W-:Y:S01]  /*03a0*/  @!P3 FMUL R15, R15, 16777216 ;  /* 0x4b8000000f0fb820 */ /* 0x000fe20000400000 */
[----:B------:R-:W0:Y:S01]  /*03b0*/  MUFU.RCP R14, R14 ;  /* 0x0000000e000e7308 */ /* 0x000e220000001000 */
[----:B------:R-:W-:-:S07]  /*03c0*/  FSEL R9, R8, 1, P0 ;  /* 0x3f80000008097808 */ /* 0x000fce0000000000 */
[----:B------:R-:W1:Y:S01]  /*03d0*/  MUFU.RCP R15, R15 ;  /* 0x0000000f000f7308 */ /* 0x000e620000001000 */
[----:B------:R-:W-:Y:S01]  /*03e0*/  FSEL R8, R8, 1, P1 ;  /* 0x3f80000008087808 */ /* 0x000fe20000800000 */
[----:B------:R-:W-:Y:S01]  /*03f0*/  @!P2 FMUL R9, R9, 16777216 ;  /* 0x4b8000000909a820 */ /* 0x000fe20000400000 */
[----:B--2---:R-:W-:Y:S01]  /*0400*/  FADD R2, R13, R2 ;  /* 0x000000020d027221 */ /* 0x004fe20000000000 */
[----:B----4-:R-:W-:Y:S02]  /*0410*/  FADD R3, R10, R3 ;  /* 0x000000030a037221 */ /* 0x010fe40000000000 */
[----:B------:R-:W-:Y:S01]  /*0420*/  @!P3 FMUL R8, R8, 16777216 ;  /* 0x4b8000000808b820 */ /* 0x000fe20000400000 */
[----:B0-----:R-:W-:Y:S01]  /*0430*/  FMUL R14, R14, R9 ;  /* 0x000000090e0e7220 */ /* 0x001fe20000400000 */
[----:B-----5:R-:W-:Y:S01]  /*0440*/  FADD R11, R2, -R11 ;  /* 0x8000000b020b7221 */ /* 0x020fe20000000000 */
[----:B------:R-:W-:Y:S01]  /*0450*/  FADD R12, R3, -R12 ;  /* 0x8000000c030c7221 */ /* 0x000fe20000000000 */
[----:B------:R0:W-:Y:S01]  /*0460*/  @!P4 STG.E.64 desc[UR4][R4.64], R2 ;  /* 0x000000020400c986 */ /* 0x0001e2000c101b04 */
[----:B-1----:R-:W-:Y:S01]  /*0470*/  FMUL R9, R15, R8 ;  /* 0x000000080f097220 */ /* 0x002fe20000400000 */
[----:B------:R-:W-:-:S03]  /*0480*/  FMUL R11, R11, R14 ;  /* 0x0000000e0b0b7220 */ /* 0x000fc60000400000 */
[----:B------:R-:W-:Y:S01]  /*0490*/  FMUL R12, R12, R9 ;  /* 0x000000090c0c7220 */ /* 0x000fe20000400000 */
[----:B------:R-:W-:-:S03]  /*04a0*/  FFMA R18, R11, R21, R18 ;  /* 0x000000150b127223 */ /* 0x000fc60000000012 */
[----:B------:R-:W-:Y:S01]  /*04b0*/  FFMA R19, R12, R20, R19 ;  /* 0x000000140c137223 */ /* 0x000fe20000000013 */
[----:B0-----:R-:W-:Y:S06]  /*04c0*/  @P4 EXIT ;  /* 0x000000000000494d */ /* 0x001fec0003800000 */
[----:B------:R-:W-:Y:S01]  /*04d0*/  STG.E.64 desc[UR4][R6.64], R18 ;  /* 0x0000001206007986 */ /* 0x000fe2000c101b04 */
[----:B------:R-:W-:Y:S05]  /*04e0*/  EXIT ;  /* 0x000000000000794d */ /* 0x000fea0003800000 */
.L_x_0:
[----:B------:R-:W-:-:S00]  /*04f0*/  BRA `(.L_x_0) ;  /* 0xfffffffc00fc7947 */ /* 0x000fc0000383ffff */
[----:B------:R-:W-:-:S00]  /*0500*/  NOP ;  /* 0x0000000000007918 */ /* 0x000fc00000000000 */
[----:B------:R-:W-:-:S00]  /*0510*/  NOP ;  /* 0x0000000000007918 */ /* 0x000fc00000000000 */
[----:B------:R-:W-:-:S00]  /*0520*/  NOP ;  /* 0x0000000000007918 */ /* 0x000fc00000000000 */
[----:B------:R-:W-:-:S00]  /*0530*/  NOP ;  /* 0x0000000000007918 */ /* 0x000fc00000000000 */
[----:B------:R-:W-:-:S00]  /*0540*/  NOP ;  /* 0x0000000000007918 */ /* 0x000fc00000000000 */
[----:B------:R-:W-:-:S00]  /*0550*/  NOP ;  /* 0x0000000000007918 */ /* 0x000fc00000000000 */
[----:B------:R-:W-:-:S00]  /*0560*/  NOP ;  /* 0x0000000000007918 */ /* 0x000fc00000000000 */
[----:B------:R-:W-:-:S00]  /*0570*/  NOP ;  /* 0x0000000000007918 */ /* 0x000fc00000000000 */
.L_x_1:


//--------------------- .nv.global.init           --------------------------
	.section	.nv.global.init,"aw",@progbits
.nv.global.init:
	.type		_$_str,@object
	.size		_$_str,(_$_str_$_2 - _$_str)
_$_str:
        /*0000*/ 	.byte	0x5f, 0x5f, 0x43, 0x55, 0x44, 0x41, 0x5f, 0x46, 0x54, 0x5a, 0x00
	.type		_$_str_$_2,@object
	.size		_$_str_$_2,(.L_1 - _$_str_$_2)
_$_str_$_2:
        /*000b*/ 	.byte	0x5f, 0x5f, 0x43, 0x55, 0x44, 0x41, 0x5f, 0x50, 0x52, 0x45, 0x43, 0x5f, 0x53, 0x51, 0x52, 0x54
        /*001b*/ 	.byte	0x00
.L_1:


//--------------------- .nv.constant0.triton_poi_fused__native_batch_norm_legit_no_training_convolution_4 --------------------------
	.section	.nv.constant0.triton_poi_fused__native_batch_norm_legit_no_training_convolution_4,"a",@progbits
	.sectionflags	@""
	.align	4
.nv.constant0.triton_poi_fused__native_batch_norm_legit_no_training_convolution_4:
	.zero		588
